//
// Generated by NVIDIA NVVM Compiler
//
// Compiler Build ID: CL-36424714
// Cuda compilation tools, release 13.0, V13.0.88
// Based on NVVM 20.0.0
//

.version 9.0
.target sm_100
.address_size 64

	// .globl	_Z10matMulPartPfS_S_ii

.visible .entry _Z10matMulPartPfS_S_ii(
	.param .u64 .ptr .align 1 _Z10matMulPartPfS_S_ii_param_0,
	.param .u64 .ptr .align 1 _Z10matMulPartPfS_S_ii_param_1,
	.param .u64 .ptr .align 1 _Z10matMulPartPfS_S_ii_param_2,
	.param .u32 _Z10matMulPartPfS_S_ii_param_3,
	.param .u32 _Z10matMulPartPfS_S_ii_param_4
)
{
	.reg .pred 	%p<11>;
	.reg .b32 	%r<41>;
	.reg .b32 	%f<68>;
	.reg .b64 	%rd<40>;

	ld.param.u64 	%rd5, [_Z10matMulPartPfS_S_ii_param_0];
	ld.param.u64 	%rd6, [_Z10matMulPartPfS_S_ii_param_1];
	ld.param.u64 	%rd4, [_Z10matMulPartPfS_S_ii_param_2];
	ld.param.u32 	%r22, [_Z10matMulPartPfS_S_ii_param_3];
	ld.param.u32 	%r23, [_Z10matMulPartPfS_S_ii_param_4];
	cvta.to.global.u64 	%rd1, %rd6;
	cvta.to.global.u64 	%rd2, %rd5;
	mov.u32 	%r1, %ctaid.x;
	mov.u32 	%r24, %ctaid.y;
	mov.u32 	%r25, %nctaid.x;
	mov.u32 	%r2, %tid.x;
	add.s32 	%r3, %r2, %r24;
	mad.lo.s32 	%r4, %r1, %r25, %r3;
	mul.lo.s32 	%r26, %r23, %r22;
	setp.ge.s32 	%p1, %r4, %r26;
	@%p1 bra 	$L__BB0_14;
	setp.lt.s32 	%p2, %r23, 1;
	mov.f32 	%f67, 0f00000000;
	@%p2 bra 	$L__BB0_13;
	mad.lo.s32 	%r5, %r23, %r1, %r2;
	and.b32  	%r6, %r23, 7;
	setp.lt.u32 	%p3, %r23, 8;
	mov.f32 	%f67, 0f00000000;
	mov.b32 	%r39, 0;
	@%p3 bra 	$L__BB0_5;
	and.b32  	%r39, %r23, 2147483640;
	neg.s32 	%r37, %r39;
	shl.b32 	%r9, %r22, 3;
	add.s64 	%rd3, %rd1, 16;
	mov.f32 	%f67, 0f00000000;
	mul.wide.s32 	%rd11, %r22, 4;
	mov.u32 	%r35, %r5;
	mov.u32 	%r36, %r3;
$L__BB0_4:
	.pragma "nounroll";
	mul.wide.s32 	%rd7, %r35, 4;
	add.s64 	%rd8, %rd3, %rd7;
	mul.wide.s32 	%rd9, %r36, 4;
	add.s64 	%rd10, %rd2, %rd9;
	ld.global.f32 	%f17, [%rd10];
	ld.global.f32 	%f18, [%rd8+-16];
	fma.rn.f32 	%f19, %f17, %f18, %f67;
	add.s64 	%rd12, %rd10, %rd11;
	ld.global.f32 	%f20, [%rd12];
	ld.global.f32 	%f21, [%rd8+-12];
	fma.rn.f32 	%f22, %f20, %f21, %f19;
	add.s64 	%rd13, %rd12, %rd11;
	ld.global.f32 	%f23, [%rd13];
	ld.global.f32 	%f24, [%rd8+-8];
	fma.rn.f32 	%f25, %f23, %f24, %f22;
	add.s64 	%rd14, %rd13, %rd11;
	ld.global.f32 	%f26, [%rd14];
	ld.global.f32 	%f27, [%rd8+-4];
	fma.rn.f32 	%f28, %f26, %f27, %f25;
	add.s64 	%rd15, %rd14, %rd11;
	ld.global.f32 	%f29, [%rd15];
	ld.global.f32 	%f30, [%rd8];
	fma.rn.f32 	%f31, %f29, %f30, %f28;
	add.s64 	%rd16, %rd15, %rd11;
	ld.global.f32 	%f32, [%rd16];
	ld.global.f32 	%f33, [%rd8+4];
	fma.rn.f32 	%f34, %f32, %f33, %f31;
	add.s64 	%rd17, %rd16, %rd11;
	ld.global.f32 	%f35, [%rd17];
	ld.global.f32 	%f36, [%rd8+8];
	fma.rn.f32 	%f37, %f35, %f36, %f34;
	add.s64 	%rd18, %rd17, %rd11;
	ld.global.f32 	%f38, [%rd18];
	ld.global.f32 	%f39, [%rd8+12];
	fma.rn.f32 	%f67, %f38, %f39, %f37;
	add.s32 	%r37, %r37, 8;
	add.s32 	%r36, %r36, %r9;
	add.s32 	%r35, %r35, 8;
	setp.ne.s32 	%p4, %r37, 0;
	@%p4 bra 	$L__BB0_4;
$L__BB0_5:
	setp.eq.s32 	%p5, %r6, 0;
	@%p5 bra 	$L__BB0_13;
	and.b32  	%r17, %r23, 3;
	setp.lt.u32 	%p6, %r6, 4;
	@%p6 bra 	$L__BB0_8;
	mad.lo.s32 	%r28, %r39, %r22, %r3;
	mul.wide.s32 	%rd19, %r28, 4;
	add.s64 	%rd20, %rd2, %rd19;
	ld.global.f32 	%f41, [%rd20];
	add.s32 	%r29, %r5, %r39;
	mul.wide.s32 	%rd21, %r29, 4;
	add.s64 	%rd22, %rd1, %rd21;
	ld.global.f32 	%f42, [%rd22];
	fma.rn.f32 	%f43, %f41, %f42, %f67;
	mul.wide.s32 	%rd23, %r22, 4;
	add.s64 	%rd24, %rd20, %rd23;
	ld.global.f32 	%f44, [%rd24];
	ld.global.f32 	%f45, [%rd22+4];
	fma.rn.f32 	%f46, %f44, %f45, %f43;
	add.s64 	%rd25, %rd24, %rd23;
	ld.global.f32 	%f47, [%rd25];
	ld.global.f32 	%f48, [%rd22+8];
	fma.rn.f32 	%f49, %f47, %f48, %f46;
	add.s64 	%rd26, %rd25, %rd23;
	ld.global.f32 	%f50, [%rd26];
	ld.global.f32 	%f51, [%rd22+12];
	fma.rn.f32 	%f67, %f50, %f51, %f49;
	add.s32 	%r39, %r39, 4;
$L__BB0_8:
	setp.eq.s32 	%p7, %r17, 0;
	@%p7 bra 	$L__BB0_13;
	setp.eq.s32 	%p8, %r17, 1;
	@%p8 bra 	$L__BB0_11;
	mad.lo.s32 	%r30, %r39, %r22, %r3;
	mul.wide.s32 	%rd27, %r30, 4;
	add.s64 	%rd28, %rd2, %rd27;
	ld.global.f32 	%f53, [%rd28];
	add.s32 	%r31, %r5, %r39;
	mul.wide.s32 	%rd29, %r31, 4;
	add.s64 	%rd30, %rd1, %rd29;
	ld.global.f32 	%f54, [%rd30];
	fma.rn.f32 	%f55, %f53, %f54, %f67;
	mul.wide.s32 	%rd31, %r22, 4;
	add.s64 	%rd32, %rd28, %rd31;
	ld.global.f32 	%f56, [%rd32];
	ld.global.f32 	%f57, [%rd30+4];
	fma.rn.f32 	%f67, %f56, %f57, %f55;
	add.s32 	%r39, %r39, 2;
$L__BB0_11:
	and.b32  	%r32, %r23, 1;
	setp.eq.b32 	%p9, %r32, 1;
	not.pred 	%p10, %p9;
	@%p10 bra 	$L__BB0_13;
	mad.lo.s32 	%r33, %r39, %r22, %r3;
	mul.wide.s32 	%rd33, %r33, 4;
	add.s64 	%rd34, %rd2, %rd33;
	ld.global.f32 	%f58, [%rd34];
	add.s32 	%r34, %r5, %r39;
	mul.wide.s32 	%rd35, %r34, 4;
	add.s64 	%rd36, %rd1, %rd35;
	ld.global.f32 	%f59, [%rd36];
	fma.rn.f32 	%f67, %f58, %f59, %f67;
$L__BB0_13:
	cvta.to.global.u64 	%rd37, %rd4;
	mul.wide.s32 	%rd38, %r4, 4;
	add.s64 	%rd39, %rd37, %rd38;
	st.global.f32 	[%rd39], %f67;
$L__BB0_14:
	ret;

}
	// .globl	_Z16matTransposePartPfS_ii
.visible .entry _Z16matTransposePartPfS_ii(
	.param .u64 .ptr .align 1 _Z16matTransposePartPfS_ii_param_0,
	.param .u64 .ptr .align 1 _Z16matTransposePartPfS_ii_param_1,
	.param .u32 _Z16matTransposePartPfS_ii_param_2,
	.param .u32 _Z16matTransposePartPfS_ii_param_3
)
{
	.reg .pred 	%p<2>;
	.reg .b32 	%r<15>;
	.reg .b32 	%f<2>;
	.reg .b64 	%rd<9>;

	ld.param.u64 	%rd1, [_Z16matTransposePartPfS_ii_param_0];
	ld.param.u64 	%rd2, [_Z16matTransposePartPfS_ii_param_1];
	ld.param.u32 	%r3, [_Z16matTransposePartPfS_ii_param_2];
	ld.param.u32 	%r4, [_Z16matTransposePartPfS_ii_param_3];
	mov.u32 	%r5, %ctaid.x;
	mov.u32 	%r6, %ctaid.y;
	mov.u32 	%r7, %nctaid.x;
	mov.u32 	%r8, %tid.x;
	add.s32 	%r9, %r8, %r6;
	mad.lo.s32 	%r1, %r5, %r7, %r9;
	add.s32 	%r10, %r8, %r5;
	mad.lo.s32 	%r11, %r6, %r7, %r10;
	mul.lo.s32 	%r12, %r4, %r3;
	max.s32 	%r14, %r1, %r11;
	setp.ge.s32 	%p1, %r14, %r12;
	@%p1 bra 	$L__BB1_2;
	cvta.to.global.u64 	%rd3, %rd1;
	cvta.to.global.u64 	%rd4, %rd2;
	mul.wide.s32 	%rd5, %r1, 4;
	add.s64 	%rd6, %rd3, %rd5;
	ld.global.f32 	%f1, [%rd6];
	mul.wide.s32 	%rd7, %r11, 4;
	add.s64 	%rd8, %rd4, %rd7;
	st.global.f32 	[%rd8], %f1;
$L__BB1_2:
	ret;

}


// ===== COMPILED SASS (sm_100) =====

	.target	sm_100

	.elftype	@"ET_EXEC"


//--------------------- .note.nv.tkinfo           --------------------------
	.section	.note.nv.tkinfo,"",@"SHT_NOTE"
	.sectionflags	@"SHF_NOTE_NV_TKINFO"
	.tkinfo
        /*0018*/ 	.word	0x00000002
        /*0030*/ 	.string	""
        /*0030*/ 	.string	"ptxas"
        /*0030*/ 	.string	"Cuda compilation tools, release 13.0, V13.0.88"
        /*0030*/ 	.string	"Build cuda_13.0.r13.0/compiler.36424714_0"
        /*0030*/ 	.string	"-arch sm_100 -m 64 "



//--------------------- .note.nv.cuinfo           --------------------------
	.section	.note.nv.cuinfo,"",@"SHT_NOTE"
	.sectionflags	@"SHF_NOTE_NV_CUINFO"
        /*0018*/ 	.short	0x0002
        /*001a*/ 	.short	0x0064
        /*001c*/ 	.short	0x0082
	.zero		2


//--------------------- .nv.info                  --------------------------
	.section	.nv.info,"",@"SHT_CUDA_INFO"
	.align	4


	//----- nvinfo : EIATTR_REGCOUNT
	.align		4
        /*0000*/ 	.byte	0x04, 0x2f
        /*0002*/ 	.short	(.L_1 - .L_0)
	.align		4
.L_0:
        /*0004*/ 	.word	index@(_Z10matMulPartPfS_S_ii)
        /*0008*/ 	.word	0x00000020


	//----- nvinfo : EIATTR_FRAME_SIZE
	.align		4
.L_1:
        /*000c*/ 	.byte	0x04, 0x11
        /*000e*/ 	.short	(.L_3 - .L_2)
	.align		4
.L_2:
        /*0010*/ 	.word	index@(_Z10matMulPartPfS_S_ii)
        /*0014*/ 	.word	0x00000000


	//----- nvinfo : EIATTR_REGCOUNT
	.align		4
.L_3:
        /*0018*/ 	.byte	0x04, 0x2f
        /*001a*/ 	.short	(.L_5 - .L_4)
	.align		4
.L_4:
        /*001c*/ 	.word	index@(_Z16matTransposePartPfS_ii)
        /*0020*/ 	.word	0x00000008


	//----- nvinfo : EIATTR_FRAME_SIZE
	.align		4
.L_5:
        /*0024*/ 	.byte	0x04, 0x11
        /*0026*/ 	.short	(.L_7 - .L_6)
	.align		4
.L_6:
        /*0028*/ 	.word	index@(_Z16matTransposePartPfS_ii)
        /*002c*/ 	.word	0x00000000


	//----- nvinfo : EIATTR_MIN_STACK_SIZE
	.align		4
.L_7:
        /*0030*/ 	.byte	0x04, 0x12
        /*0032*/ 	.short	(.L_9 - .L_8)
	.align		4
.L_8:
        /*0034*/ 	.word	index@(_Z16matTransposePartPfS_ii)
        /*0038*/ 	.word	0x00000000


	//----- nvinfo : EIATTR_MIN_STACK_SIZE
	.align		4
.L_9:
        /*003c*/ 	.byte	0x04, 0x12
        /*003e*/ 	.short	(.L_11 - .L_10)
	.align		4
.L_10:
        /*0040*/ 	.word	index@(_Z10matMulPartPfS_S_ii)
        /*0044*/ 	.word	0x00000000
.L_11:


//--------------------- .nv.compat                --------------------------
	.section	.nv.compat,"",@"SHT_CUDA_COMPAT_INFO"
	.align	4
        /*0000*/ 	.byte	0x02, 0x09, 0x00, 0x00, 0x02, 0x02, 0x01, 0x00, 0x02, 0x05, 0x05, 0x00, 0x03, 0x07, 0x01, 0x01
        /*0010*/ 	.byte	0x02, 0x03, 0x00, 0x00, 0x02, 0x06, 0x01, 0x00, 0x04, 0x0b, 0x08, 0x00, 0x09, 0x00, 0x00, 0x00
        /*0020*/ 	.byte	0x00, 0x00, 0x00, 0x00


//--------------------- .nv.info._Z16matTransposePartPfS_ii --------------------------
	.section	.nv.info._Z16matTransposePartPfS_ii,"",@"SHT_CUDA_INFO"
	.sectionflags	@""
	.align	4


	//----- nvinfo : EIATTR_CUDA_API_VERSION
	.align		4
        /*0000*/ 	.byte	0x04, 0x37
        /*0002*/ 	.short	(.L_13 - .L_12)
.L_12:
        /*0004*/ 	.word	0x00000082


	//----- nvinfo : EIATTR_KPARAM_INFO
	.align		4
.L_13:
        /*0008*/ 	.byte	0x04, 0x17
        /*000a*/ 	.short	(.L_15 - .L_14)
.L_14:
        /*000c*/ 	.word	0x00000000
        /*0010*/ 	.short	0x0003
        /*0012*/ 	.short	0x0014
        /*0014*/ 	.byte	0x00, 0xf0, 0x11, 0x00


	//----- nvinfo : EIATTR_KPARAM_INFO
	.align		4
.L_15:
        /*0018*/ 	.byte	0x04, 0x17
        /*001a*/ 	.short	(.L_17 - .L_16)
.L_16:
        /*001c*/ 	.word	0x00000000
        /*0020*/ 	.short	0x0002
        /*0022*/ 	.short	0x0010
        /*0024*/ 	.byte	0x00, 0xf0, 0x11, 0x00


	//----- nvinfo : EIATTR_KPARAM_INFO
	.align		4
.L_17:
        /*0028*/ 	.byte	0x04, 0x17
        /*002a*/ 	.short	(.L_19 - .L_18)
.L_18:
        /*002c*/ 	.word	0x00000000
        /*0030*/ 	.short	0x0001
        /*0032*/ 	.short	0x0008
        /*0034*/ 	.byte	0x00, 0xf5, 0x21, 0x00


	//----- nvinfo : EIATTR_KPARAM_INFO
	.align		4
.L_19:
        /*0038*/ 	.byte	0x04, 0x17
        /*003a*/ 	.short	(.L_21 - .L_20)
.L_20:
        /*003c*/ 	.word	0x00000000
        /*0040*/ 	.short	0x0000
        /*0042*/ 	.short	0x0000
        /*0044*/ 	.byte	0x00, 0xf5, 0x21, 0x00


	//----- nvinfo : EIATTR_SPARSE_MMA_MASK
	.align		4
.L_21:
        /*0048*/ 	.byte	0x03, 0x50
        /*004a*/ 	.short	0x0000


	//----- nvinfo : EIATTR_MAXREG_COUNT
	.align		4
        /*004c*/ 	.byte	0x03, 0x1b
        /*004e*/ 	.short	0x00ff


	//----- nvinfo : EIATTR_MERCURY_ISA_VERSION
	.align		4
        /*0050*/ 	.byte	0x03, 0x5f
        /*0052*/ 	.short	0x0101


	//----- nvinfo : EIATTR_VRC_CTA_INIT_COUNT
	.align		4
        /*0054*/ 	.byte	0x02, 0x4a
	.zero		1
	.zero		1


	//----- nvinfo : EIATTR_EXIT_INSTR_OFFSETS
	.align		4
        /*0058*/ 	.byte	0x04, 0x1c
        /*005a*/ 	.short	(.L_23 - .L_22)


	//   ....[0]....
.L_22:
        /*005c*/ 	.word	0x000000d0


	//   ....[1]....
        /*0060*/ 	.word	0x00000150


	//----- nvinfo : EIATTR_CBANK_PARAM_SIZE
	.align		4
.L_23:
        /*0064*/ 	.byte	0x03, 0x19
        /*0066*/ 	.short	0x0018


	//----- nvinfo : EIATTR_PARAM_CBANK
	.align		4
        /*0068*/ 	.byte	0x04, 0x0a
        /*006a*/ 	.short	(.L_25 - .L_24)
	.align		4
.L_24:
        /*006c*/ 	.word	index@(.nv.constant0._Z16matTransposePartPfS_ii)
        /*0070*/ 	.short	0x0380
        /*0072*/ 	.short	0x0018


	//----- nvinfo : EIATTR_SW_WAR
	.align		4
.L_25:
        /*0074*/ 	.byte	0x04, 0x36
        /*0076*/ 	.short	(.L_27 - .L_26)
.L_26:
        /*0078*/ 	.word	0x00000008
.L_27:


//--------------------- .nv.info._Z10matMulPartPfS_S_ii --------------------------
	.section	.nv.info._Z10matMulPartPfS_S_ii,"",@"SHT_CUDA_INFO"
	.sectionflags	@""
	.align	4


	//----- nvinfo : EIATTR_CUDA_API_VERSION
	.align		4
        /*0000*/ 	.byte	0x04, 0x37
        /*0002*/ 	.short	(.L_29 - .L_28)
.L_28:
        /*0004*/ 	.word	0x00000082


	//----- nvinfo : EIATTR_KPARAM_INFO
	.align		4
.L_29:
        /*0008*/ 	.byte	0x04, 0x17
        /*000a*/ 	.short	(.L_31 - .L_30)
.L_30:
        /*000c*/ 	.word	0x00000000
        /*0010*/ 	.short	0x0004
        /*0012*/ 	.short	0x001c
        /*0014*/ 	.byte	0x00, 0xf0, 0x11, 0x00


	//----- nvinfo : EIATTR_KPARAM_INFO
	.align		4
.L_31:
        /*0018*/ 	.byte	0x04, 0x17
        /*001a*/ 	.short	(.L_33 - .L_32)
.L_32:
        /*001c*/ 	.word	0x00000000
        /*0020*/ 	.short	0x0003
        /*0022*/ 	.short	0x0018
        /*0024*/ 	.byte	0x00, 0xf0, 0x11, 0x00


	//----- nvinfo : EIATTR_KPARAM_INFO
	.align		4
.L_33:
        /*0028*/ 	.byte	0x04, 0x17
        /*002a*/ 	.short	(.L_35 - .L_34)
.L_34:
        /*002c*/ 	.word	0x00000000
        /*0030*/ 	.short	0x0002
        /*0032*/ 	.short	0x0010
        /*0034*/ 	.byte	0x00, 0xf5, 0x21, 0x00


	//----- nvinfo : EIATTR_KPARAM_INFO
	.align		4
.L_35:
        /*0038*/ 	.byte	0x04, 0x17
        /*003a*/ 	.short	(.L_37 - .L_36)
.L_36:
        /*003c*/ 	.word	0x00000000
        /*0040*/ 	.short	0x0001
        /*0042*/ 	.short	0x0008
        /*0044*/ 	.byte	0x00, 0xf5, 0x21, 0x00


	//----- nvinfo : EIATTR_KPARAM_INFO
	.align		4
.L_37:
        /*0048*/ 	.byte	0x04, 0x17
        /*004a*/ 	.short	(.L_39 - .L_38)
.L_38:
        /*004c*/ 	.word	0x00000000
        /*0050*/ 	.short	0x0000
        /*0052*/ 	.short	0x0000
        /*0054*/ 	.byte	0x00, 0xf5, 0x21, 0x00


	//----- nvinfo : EIATTR_SPARSE_MMA_MASK
	.align		4
.L_39:
        /*0058*/ 	.byte	0x03, 0x50
        /*005a*/ 	.short	0x0000


	//----- nvinfo : EIATTR_MAXREG_COUNT
	.align		4
        /*005c*/ 	.byte	0x03, 0x1b
        /*005e*/ 	.short	0x00ff


	//----- nvinfo : EIATTR_MERCURY_ISA_VERSION
	.align		4
        /*0060*/ 	.byte	0x03, 0x5f
        /*0062*/ 	.short	0x0101


	//----- nvinfo : EIATTR_VRC_CTA_INIT_COUNT
	.align		4
        /*0064*/ 	.byte	0x02, 0x4a
	.zero		1
	.zero		1


	//----- nvinfo : EIATTR_EXIT_INSTR_OFFSETS
	.align		4
        /*0068*/ 	.byte	0x04, 0x1c
        /*006a*/ 	.short	(.L_41 - .L_40)


	//   ....[0]....
.L_40:
        /*006c*/ 	.word	0x000000a0


	//   ....[1]....
        /*0070*/ 	.word	0x00000800


	//----- nvinfo : EIATTR_CBANK_PARAM_SIZE
	.align		4
.L_41:
        /*0074*/ 	.byte	0x03, 0x19
        /*0076*/ 	.short	0x0020


	//----- nvinfo : EIATTR_PARAM_CBANK
	.align		4
        /*0078*/ 	.byte	0x04, 0x0a
        /*007a*/ 	.short	(.L_43 - .L_42)
	.align		4
.L_42:
        /*007c*/ 	.word	index@(.nv.constant0._Z10matMulPartPfS_S_ii)
        /*0080*/ 	.short	0x0380
        /*0082*/ 	.short	0x0020


	//----- nvinfo : EIATTR_SW_WAR
	.align		4
.L_43:
        /*0084*/ 	.byte	0x04, 0x36
        /*0086*/ 	.short	(.L_45 - .L_44)
.L_44:
        /*0088*/ 	.word	0x00000008
.L_45:


//--------------------- .nv.callgraph             --------------------------
	.section	.nv.callgraph,"",@"SHT_CUDA_CALLGRAPH"
	.align	4
	.sectionentsize	8
	.align		4
        /*0000*/ 	.word	0x00000000
	.align		4
        /*0004*/ 	.word	0xffffffff
	.align		4
        /*0008*/ 	.word	0x00000000
	.align		4
        /*000c*/ 	.word	0xfffffffe
	.align		4
        /*0010*/ 	.word	0x00000000
	.align		4
        /*0014*/ 	.word	0xfffffffd
	.align		4
        /*0018*/ 	.word	0x00000000
	.align		4
        /*001c*/ 	.word	0xfffffffc


//--------------------- .text._Z16matTransposePartPfS_ii --------------------------
	.section	.text._Z16matTransposePartPfS_ii,"ax",@progbits
	.align	128
        .global         _Z16matTransposePartPfS_ii
        .type           _Z16matTransposePartPfS_ii,@function
        .size           _Z16matTransposePartPfS_ii,(.L_x_6 - _Z16matTransposePartPfS_ii)
        .other          _Z16matTransposePartPfS_ii,@"STO_CUDA_ENTRY STV_DEFAULT"
_Z16matTransposePartPfS_ii:
.text._Z16matTransposePartPfS_ii:
[----:B------:R-:W-:Y:S01]  /*0000*/  LDC R1, c[0x0][0x37c] ;  /* 0x0000df00ff017b82 */ /* 0x000fe20000000800 */
[----:B------:R-:W0:Y:S07]  /*0010*/  S2R R2, SR_TID.X ;  /* 0x0000000000027919 */ /* 0x000e2e0000002100 */
[----:B------:R-:W0:Y:S01]  /*0020*/  S2UR UR7, SR_CTAID.Y ;  /* 0x00000000000779c3 */ /* 0x000e220000002600 */
[----:B------:R-:W1:Y:S07]  /*0030*/  LDCU.64 UR4, c[0x0][0x390] ;  /* 0x00007200ff0477ac */ /* 0x000e6e0008000a00 */
[----:B------:R-:W2:Y:S08]  /*0040*/  S2UR UR6, SR_CTAID.X ;  /* 0x00000000000679c3 */ /* 0x000eb00000002500 */
[----:B------:R-:W3:Y:S01]  /*0050*/  LDC R3, c[0x0][0x370] ;  /* 0x0000dc00ff037b82 */ /* 0x000ee20000000800 */
[----:B-1----:R-:W-:Y:S01]  /*0060*/  UIMAD UR4, UR5, UR4, URZ ;  /* 0x00000004050472a4 */ /* 0x002fe2000f8e02ff */
[----:B0-----:R-:W-:-:S02]  /*0070*/  IADD3 R0, PT, PT, R2, UR7, RZ ;  /* 0x0000000702007c10 */ /* 0x001fc4000fffe0ff */
[----:B--2---:R-:W-:-:S03]  /*0080*/  IADD3 R2, PT, PT, R2, UR6, RZ ;  /* 0x0000000602027c10 */ /* 0x004fc6000fffe0ff */
[C---:B---3--:R-:W-:Y:S02]  /*0090*/  IMAD R5, R3.reuse, UR6, R0 ;  /* 0x0000000603057c24 */ /* 0x048fe4000f8e0200 */
[----:B------:R-:W-:-:S05]  /*00a0*/  IMAD R0, R3, UR7, R2 ;  /* 0x0000000703007c24 */ /* 0x000fca000f8e0202 */
[----:B------:R-:W-:-:S04]  /*00b0*/  VIMNMX R2, PT, PT, R5, R0, !PT ;  /* 0x0000000005027248 */ /* 0x000fc80007fe0100 */
[----:B------:R-:W-:-:S13]  /*00c0*/  ISETP.GE.AND P0, PT, R2, UR4, PT ;  /* 0x0000000402007c0c */ /* 0x000fda000bf06270 */
[----:B------:R-:W-:Y:S05]  /*00d0*/  @P0 EXIT ;  /* 0x000000000000094d */ /* 0x000fea0003800000 */
[----:B------:R-:W0:Y:S01]  /*00e0*/  LDC.64 R2, c[0x0][0x380] ;  /* 0x0000e000ff027b82 */ /* 0x000e220000000a00 */
[----:B------:R-:W1:Y:S01]  /*00f0*/  LDCU.64 UR4, c[0x0][0x358] ;  /* 0x00006b00ff0477ac */ /* 0x000e620008000a00 */
[----:B0-----:R-:W-:-:S06]  /*0100*/  IMAD.WIDE R2, R5, 0x4, R2 ;  /* 0x0000000405027825 */ /* 0x001fcc00078e0202 */
[----:B------:R-:W0:Y:S01]  /*0110*/  LDC.64 R4, c[0x0][0x388] ;  /* 0x0000e200ff047b82 */ /* 0x000e220000000a00 */
[----:B-1----:R-:W2:Y:S01]  /*0120*/  LDG.E R3, desc[UR4][R2.64] ;  /* 0x0000000402037981 */ /* 0x002ea2000c1e1900 */
[----:B0-----:R-:W-:-:S05]  /*0130*/  IMAD.WIDE R4, R0, 0x4, R4 ;  /* 0x0000000400047825 */ /* 0x001fca00078e0204 */
[----:B--2---:R-:W-:Y:S01]  /*0140*/  STG.E desc[UR4][R4.64], R3 ;  /* 0x0000000304007986 */ /* 0x004fe2000c101904 */
[----:B------:R-:W-:Y:S05]  /*0150*/  EXIT ;  /* 0x000000000000794d */ /* 0x000fea0003800000 */
.L_x_0:
[----:B------:R-:W-:-:S00]  /*0160*/  BRA `(.L_x_0) ;  /* 0xfffffffc00fc7947 */ /* 0x000fc0000383ffff */
[----:B------:R-:W-:-:S00]  /*0170*/  NOP ;  /* 0x0000000000007918 */ /* 0x000fc00000000000 */
        /* <DEDUP_REMOVED lines=8> */
.L_x_6:


//--------------------- .text._Z10matMulPartPfS_S_ii --------------------------
	.section	.text._Z10matMulPartPfS_S_ii,"ax",@progbits
	.align	128
        .global         _Z10matMulPartPfS_S_ii
        .type           _Z10matMulPartPfS_S_ii,@function
        .size           _Z10matMulPartPfS_S_ii,(.L_x_7 - _Z10matMulPartPfS_S_ii)
        .other          _Z10matMulPartPfS_S_ii,@"STO_CUDA_ENTRY STV_DEFAULT"
_Z10matMulPartPfS_S_ii:
.text._Z10matMulPartPfS_S_ii:
[----:B------:R-:W-:Y:S01]  /*0000*/  LDC R1, c[0x0][0x37c] ;  /* 0x0000df00ff017b82 */ /* 0x000fe20000000800 */
[----:B------:R-:W0:Y:S07]  /*0010*/  S2R R18, SR_TID.X ;  /* 0x0000000000127919 */ /* 0x000e2e0000002100 */
[----:B------:R-:W0:Y:S08]  /*0020*/  S2UR UR4, SR_CTAID.Y ;  /* 0x00000000000479c3 */ /* 0x000e300000002600 */
[----:B------:R-:W1:Y:S08]  /*0030*/  S2UR UR6, SR_CTAID.X ;  /* 0x00000000000679c3 */ /* 0x000e700000002500 */
[----:B------:R-:W2:Y:S08]  /*0040*/  LDC.64 R2, c[0x0][0x398] ;  /* 0x0000e600ff027b82 */ /* 0x000eb00000000a00 */
[----:B------:R-:W1:Y:S01]  /*0050*/  LDC R0, c[0x0][0x370] ;  /* 0x0000dc00ff007b82 */ /* 0x000e620000000800 */
[----:B0-----:R-:W-:Y:S01]  /*0060*/  IADD3 R17, PT, PT, R18, UR4, RZ ;  /* 0x0000000412117c10 */ /* 0x001fe2000fffe0ff */
[----:B--2---:R-:W-:-:S04]  /*0070*/  IMAD R5, R3, R2, RZ ;  /* 0x0000000203057224 */ /* 0x004fc800078e02ff */
[----:B-1----:R-:W-:-:S05]  /*0080*/  IMAD R0, R0, UR6, R17 ;  /* 0x0000000600007c24 */ /* 0x002fca000f8e0211 */
[----:B------:R-:W-:-:S13]  /*0090*/  ISETP.GE.AND P0, PT, R0, R5, PT ;  /* 0x000000050000720c */ /* 0x000fda0003f06270 */
[----:B------:R-:W-:Y:S05]  /*00a0*/  @P0 EXIT ;  /* 0x000000000000094d */ /* 0x000fea0003800000 */
[----:B------:R-:W-:Y:S01]  /*00b0*/  ISETP.GE.AND P0, PT, R3, 0x1, PT ;  /* 0x000000010300780c */ /* 0x000fe20003f06270 */
[----:B------:R-:W0:Y:S01]  /*00c0*/  LDCU.64 UR8, c[0x0][0x358] ;  /* 0x00006b00ff0877ac */ /* 0x000e220008000a00 */
[----:B------:R-:W-:-:S11]  /*00d0*/  HFMA2 R24, -RZ, RZ, 0, 0 ;  /* 0x00000000ff187431 */ /* 0x000fd600000001ff */
[----:B------:R-:W-:Y:S05]  /*00e0*/  @!P0 BRA `(.L_x_1) ;  /* 0x0000000400b88947 */ /* 0x000fea0003800000 */
[C---:B------:R-:W-:Y:S01]  /*00f0*/  ISETP.GE.U32.AND P1, PT, R3.reuse, 0x8, PT ;  /* 0x000000080300780c */ /* 0x040fe20003f26070 */
[C---:B------:R-:W-:Y:S01]  /*0100*/  IMAD R18, R3.reuse, UR6, R18 ;  /* 0x0000000603127c24 */ /* 0x040fe2000f8e0212 */
[----:B------:R-:W-:Y:S02]  /*0110*/  LOP3.LUT R26, R3, 0x7, RZ, 0xc0, !PT ;  /* 0x00000007031a7812 */ /* 0x000fe400078ec0ff */
[----:B------:R-:W-:Y:S02]  /*0120*/  MOV R24, RZ ;  /* 0x000000ff00187202 */ /* 0x000fe40000000f00 */
[----:B------:R-:W-:Y:S02]  /*0130*/  ISETP.NE.AND P0, PT, R26, RZ, PT ;  /* 0x000000ff1a00720c */ /* 0x000fe40003f05270 */
[----:B------:R-:W-:-:S05]  /*0140*/  MOV R19, RZ ;  /* 0x000000ff00137202 */ /* 0x000fca0000000f00 */
[----:B------:R-:W-:Y:S06]  /*0150*/  @!P1 BRA `(.L_x_2) ;  /* 0x0000000000c49947 */ /* 0x000fec0003800000 */
[----:B------:R-:W1:Y:S01]  /*0160*/  LDCU.64 UR4, c[0x0][0x388] ;  /* 0x00007100ff0477ac */ /* 0x000e620008000a00 */
[----:B------:R-:W-:Y:S02]  /*0170*/  LOP3.LUT R19, R3, 0x7ffffff8, RZ, 0xc0, !PT ;  /* 0x7ffffff803137812 */ /* 0x000fe400078ec0ff */
[----:B------:R-:W-:Y:S02]  /*0180*/  MOV R24, RZ ;  /* 0x000000ff00187202 */ /* 0x000fe40000000f00 */
[----:B------:R-:W-:Y:S02]  /*0190*/  MOV R16, R18 ;  /* 0x0000001200107202 */ /* 0x000fe40000000f00 */
[----:B------:R-:W-:Y:S02]  /*01a0*/  MOV R21, R17 ;  /* 0x0000001100157202 */ /* 0x000fe40000000f00 */
[----:B------:R-:W-:Y:S01]  /*01b0*/  IADD3 R20, PT, PT, -R19, RZ, RZ ;  /* 0x000000ff13147210 */ /* 0x000fe20007ffe1ff */
[----:B-1----:R-:W-:-:S04]  /*01c0*/  UIADD3 UR4, UP0, UPT, UR4, 0x10, URZ ;  /* 0x0000001004047890 */ /* 0x002fc8000ff1e0ff */
[----:B------:R-:W-:-:S12]  /*01d0*/  UIADD3.X UR5, UPT, UPT, URZ, UR5, URZ, UP0, !UPT ;  /* 0x00000005ff057290 */ /* 0x000fd800087fe4ff */
.L_x_3:
[----:B------:R-:W1:Y:S01]  /*01e0*/  LDC.64 R12, c[0x0][0x380] ;  /* 0x0000e000ff0c7b82 */ /* 0x000e620000000a00 */
[----:B------:R-:W-:Y:S02]  /*01f0*/  MOV R4, UR4 ;  /* 0x0000000400047c02 */ /* 0x000fe40008000f00 */
[----:B------:R-:W-:-:S03]  /*0200*/  MOV R5, UR5 ;  /* 0x0000000500057c02 */ /* 0x000fc60008000f00 */
[----:B------:R-:W-:-:S05]  /*0210*/  IMAD.WIDE R4, R16, 0x4, R4 ;  /* 0x0000000410047825 */ /* 0x000fca00078e0204 */
[----:B0-----:R-:W2:Y:S04]  /*0220*/  LDG.E R27, desc[UR8][R4.64+-0x10] ;  /* 0xfffff008041b7981 */ /* 0x001ea8000c1e1900 */
[----:B------:R-:W3:Y:S04]  /*0230*/  LDG.E R23, desc[UR8][R4.64+-0xc] ;  /* 0xfffff40804177981 */ /* 0x000ee8000c1e1900 */
[----:B------:R-:W4:Y:S01]  /*0240*/  LDG.E R25, desc[UR8][R4.64+-0x8] ;  /* 0xfffff80804197981 */ /* 0x000f22000c1e1900 */
[----:B-1----:R-:W-:-:S05]  /*0250*/  IMAD.WIDE R12, R21, 0x4, R12 ;  /* 0x00000004150c7825 */ /* 0x002fca00078e020c */
[----:B------:R0:W2:Y:S01]  /*0260*/  LDG.E R29, desc[UR8][R12.64] ;  /* 0x000000080c1d7981 */ /* 0x0000a2000c1e1900 */
[----:B------:R-:W-:-:S05]  /*0270*/  IMAD.WIDE R14, R2, 0x4, R12 ;  /* 0x00000004020e7825 */ /* 0x000fca00078e020c */
[----:B------:R1:W3:Y:S01]  /*0280*/  LDG.E R22, desc[UR8][R14.64] ;  /* 0x000000080e167981 */ /* 0x0002e2000c1e1900 */
[----:B------:R-:W-:-:S04]  /*0290*/  IMAD.WIDE R8, R2, 0x4, R14 ;  /* 0x0000000402087825 */ /* 0x000fc800078e020e */
[C---:B------:R-:W-:Y:S02]  /*02a0*/  IMAD.WIDE R6, R2.reuse, 0x4, R8 ;  /* 0x0000000402067825 */ /* 0x040fe400078e0208 */
[----:B------:R-:W4:Y:S02]  /*02b0*/  LDG.E R8, desc[UR8][R8.64] ;  /* 0x0000000808087981 */ /* 0x000f24000c1e1900 */
[----:B------:R-:W-:-:S05]  /*02c0*/  IMAD.WIDE R10, R2, 0x4, R6 ;  /* 0x00000004020a7825 */ /* 0x000fca00078e0206 */
[----:B------:R-:W5:Y:S01]  /*02d0*/  LDG.E R28, desc[UR8][R10.64] ;  /* 0x000000080a1c7981 */ /* 0x000f62000c1e1900 */
[----:B0-----:R-:W-:-:S03]  /*02e0*/  IMAD.WIDE R12, R2, 0x4, R10 ;  /* 0x00000004020c7825 */ /* 0x001fc600078e020a */
[----:B------:R0:W5:Y:S04]  /*02f0*/  LDG.E R9, desc[UR8][R6.64] ;  /* 0x0000000806097981 */ /* 0x000168000c1e1900 */
[----:B------:R-:W5:Y:S01]  /*0300*/  LDG.E R10, desc[UR8][R4.64+-0x4] ;  /* 0xfffffc08040a7981 */ /* 0x000f62000c1e1900 */
[----:B-1----:R-:W-:-:S03]  /*0310*/  IMAD.WIDE R14, R2, 0x4, R12 ;  /* 0x00000004020e7825 */ /* 0x002fc600078e020c */
[----:B------:R-:W5:Y:S01]  /*0320*/  LDG.E R11, desc[UR8][R4.64+0x8] ;  /* 0x00000808040b7981 */ /* 0x000f62000c1e1900 */
[----:B0-----:R-:W-:-:S06]  /*0330*/  IMAD.WIDE R6, R2, 0x4, R14 ;  /* 0x0000000402067825 */ /* 0x001fcc00078e020e */
[----:B------:R-:W5:Y:S01]  /*0340*/  LDG.E R7, desc[UR8][R6.64] ;  /* 0x0000000806077981 */ /* 0x000f62000c1e1900 */
[----:B--2---:R-:W-:-:S03]  /*0350*/  FFMA R27, R29, R27, R24 ;  /* 0x0000001b1d1b7223 */ /* 0x004fc60000000018 */
[----:B------:R-:W2:Y:S04]  /*0360*/  LDG.E R29, desc[UR8][R4.64] ;  /* 0x00000008041d7981 */ /* 0x000ea8000c1e1900 */
[----:B------:R-:W2:Y:S04]  /*0370*/  LDG.E R24, desc[UR8][R12.64] ;  /* 0x000000080c187981 */ /* 0x000ea8000c1e1900 */
[----:B------:R-:W2:Y:S04]  /*0380*/  LDG.E R13, desc[UR8][R4.64+0x4] ;  /* 0x00000408040d7981 */ /* 0x000ea8000c1e1900 */
[----:B------:R0:W2:Y:S04]  /*0390*/  LDG.E R12, desc[UR8][R4.64+0xc] ;  /* 0x00000c08040c7981 */ /* 0x0000a8000c1e1900 */
[----:B------:R-:W0:Y:S01]  /*03a0*/  LDG.E R4, desc[UR8][R14.64] ;  /* 0x000000080e047981 */ /* 0x000e22000c1e1900 */
[----:B---3--:R-:W-:Y:S01]  /*03b0*/  FFMA R23, R22, R23, R27 ;  /* 0x0000001716177223 */ /* 0x008fe2000000001b */
[----:B------:R-:W-:-:S03]  /*03c0*/  IADD3 R20, PT, PT, R20, 0x8, RZ ;  /* 0x0000000814147810 */ /* 0x000fc60007ffe0ff */
[----:B----4-:R-:W-:Y:S01]  /*03d0*/  FFMA R8, R8, R25, R23 ;  /* 0x0000001908087223 */ /* 0x010fe20000000017 */
[----:B------:R-:W-:-:S03]  /*03e0*/  ISETP.NE.AND P1, PT, R20, RZ, PT ;  /* 0x000000ff1400720c */ /* 0x000fc60003f25270 */
[----:B-----5:R-:W-:Y:S01]  /*03f0*/  FFMA R9, R9, R10, R8 ;  /* 0x0000000a09097223 */ /* 0x020fe20000000008 */
[----:B------:R-:W-:Y:S02]  /*0400*/  LEA R21, R2, R21, 0x3 ;  /* 0x0000001502157211 */ /* 0x000fe400078e18ff */
[----:B------:R-:W-:Y:S01]  /*0410*/  IADD3 R16, PT, PT, R16, 0x8, RZ ;  /* 0x0000000810107810 */ /* 0x000fe20007ffe0ff */
[----:B--2---:R-:W-:-:S04]  /*0420*/  FFMA R9, R28, R29, R9 ;  /* 0x0000001d1c097223 */ /* 0x004fc80000000009 */
[----:B------:R-:W-:-:S04]  /*0430*/  FFMA R9, R24, R13, R9 ;  /* 0x0000000d18097223 */ /* 0x000fc80000000009 */
[----:B0-----:R-:W-:-:S04]  /*0440*/  FFMA R4, R4, R11, R9 ;  /* 0x0000000b04047223 */ /* 0x001fc80000000009 */
[----:B------:R-:W-:Y:S01]  /*0450*/  FFMA R24, R7, R12, R4 ;  /* 0x0000000c07187223 */ /* 0x000fe20000000004 */
[----:B------:R-:W-:Y:S06]  /*0460*/  @P1 BRA `(.L_x_3) ;  /* 0xfffffffc005c1947 */ /* 0x000fec000383ffff */
.L_x_2:
[----:B------:R-:W-:Y:S05]  /*0470*/  @!P0 BRA `(.L_x_1) ;  /* 0x0000000000d48947 */ /* 0x000fea0003800000 */
[----:B------:R-:W-:Y:S02]  /*0480*/  ISETP.GE.U32.AND P0, PT, R26, 0x4, PT ;  /* 0x000000041a00780c */ /* 0x000fe40003f06070 */
[----:B------:R-:W-:-:S04]  /*0490*/  LOP3.LUT R14, R3, 0x3, RZ, 0xc0, !PT ;  /* 0x00000003030e7812 */ /* 0x000fc800078ec0ff */
[----:B------:R-:W-:-:S07]  /*04a0*/  ISETP.NE.AND P1, PT, R14, RZ, PT ;  /* 0x000000ff0e00720c */ /* 0x000fce0003f25270 */
[----:B------:R-:W-:Y:S06]  /*04b0*/  @!P0 BRA `(.L_x_4) ;  /* 0x0000000000588947 */ /* 0x000fec0003800000 */
[----:B------:R-:W1:Y:S01]  /*04c0*/  LDC.64 R10, c[0x0][0x380] ;  /* 0x0000e000ff0a7b82 */ /* 0x000e620000000a00 */
[----:B------:R-:W-:Y:S01]  /*04d0*/  IMAD R7, R19, R2, R17 ;  /* 0x0000000213077224 */ /* 0x000fe200078e0211 */
[----:B------:R-:W-:-:S06]  /*04e0*/  IADD3 R9, PT, PT, R18, R19, RZ ;  /* 0x0000001312097210 */ /* 0x000fcc0007ffe0ff */
[----:B------:R-:W2:Y:S01]  /*04f0*/  LDC.64 R4, c[0x0][0x388] ;  /* 0x0000e200ff047b82 */ /* 0x000ea20000000a00 */
[----:B-1----:R-:W-:-:S04]  /*0500*/  IMAD.WIDE R10, R7, 0x4, R10 ;  /* 0x00000004070a7825 */ /* 0x002fc800078e020a */
[----:B------:R-:W-:Y:S02]  /*0510*/  IMAD.WIDE R12, R2, 0x4, R10 ;  /* 0x00000004020c7825 */ /* 0x000fe400078e020a */
[----:B0-----:R-:W3:Y:S02]  /*0520*/  LDG.E R11, desc[UR8][R10.64] ;  /* 0x000000080a0b7981 */ /* 0x001ee4000c1e1900 */
[----:B--2---:R-:W-:-:S04]  /*0530*/  IMAD.WIDE R4, R9, 0x4, R4 ;  /* 0x0000000409047825 */ /* 0x004fc800078e0204 */
[C---:B------:R-:W-:Y:S01]  /*0540*/  IMAD.WIDE R6, R2.reuse, 0x4, R12 ;  /* 0x0000000402067825 */ /* 0x040fe200078e020c */
[----:B------:R-:W3:Y:S04]  /*0550*/  LDG.E R15, desc[UR8][R4.64] ;  /* 0x00000008040f7981 */ /* 0x000ee8000c1e1900 */
[----:B------:R-:W2:Y:S01]  /*0560*/  LDG.E R12, desc[UR8][R12.64] ;  /* 0x000000080c0c7981 */ /* 0x000ea2000c1e1900 */
[----:B------:R-:W-:-:S03]  /*0570*/  IMAD.WIDE R8, R2, 0x4, R6 ;  /* 0x0000000402087825 */ /* 0x000fc600078e0206 */
[----:B------:R-:W2:Y:S04]  /*0580*/  LDG.E R16, desc[UR8][R4.64+0x4] ;  /* 0x0000040804107981 */ /* 0x000ea8000c1e1900 */
[----:B------:R-:W4:Y:S04]  /*0590*/  LDG.E R6, desc[UR8][R6.64] ;  /* 0x0000000806067981 */ /* 0x000f28000c1e1900 */
[----:B------:R-:W4:Y:S04]  /*05a0*/  LDG.E R20, desc[UR8][R4.64+0x8] ;  /* 0x0000080804147981 */ /* 0x000f28000c1e1900 */
[----:B------:R-:W5:Y:S04]  /*05b0*/  LDG.E R8, desc[UR8][R8.64] ;  /* 0x0000000808087981 */ /* 0x000f68000c1e1900 */
[----:B------:R-:W5:Y:S01]  /*05c0*/  LDG.E R21, desc[UR8][R4.64+0xc] ;  /* 0x00000c0804157981 */ /* 0x000f62000c1e1900 */
[----:B------:R-:W-:Y:S01]  /*05d0*/  IADD3 R19, PT, PT, R19, 0x4, RZ ;  /* 0x0000000413137810 */ /* 0x000fe20007ffe0ff */
[----:B---3--:R-:W-:-:S04]  /*05e0*/  FFMA R15, R11, R15, R24 ;  /* 0x0000000f0b0f7223 */ /* 0x008fc80000000018 */
[----:B--2---:R-:W-:-:S04]  /*05f0*/  FFMA R15, R12, R16, R15 ;  /* 0x000000100c0f7223 */ /* 0x004fc8000000000f */
[----:B----4-:R-:W-:-:S04]  /*0600*/  FFMA R15, R6, R20, R15 ;  /* 0x00000014060f7223 */ /* 0x010fc8000000000f */
[----:B-----5:R-:W-:-:S07]  /*0610*/  FFMA R24, R8, R21, R15 ;  /* 0x0000001508187223 */ /* 0x020fce000000000f */
.L_x_4:
[----:B------:R-:W-:Y:S05]  /*0620*/  @!P1 BRA `(.L_x_1) ;  /* 0x0000000000689947 */ /* 0x000fea0003800000 */
[----:B------:R-:W1:Y:S01]  /*0630*/  LDC.64 R10, c[0x0][0x380] ;  /* 0x0000e000ff0a7b82 */ /* 0x000e620000000a00 */
[----:B------:R-:W-:Y:S02]  /*0640*/  ISETP.NE.AND P0, PT, R14, 0x1, PT ;  /* 0x000000010e00780c */ /* 0x000fe40003f05270 */
[----:B------:R-:W-:-:S04]  /*0650*/  LOP3.LUT R3, R3, 0x1, RZ, 0xc0, !PT ;  /* 0x0000000103037812 */ /* 0x000fc800078ec0ff */
[----:B------:R-:W-:Y:S01]  /*0660*/  ISETP.NE.U32.AND P1, PT, R3, 0x1, PT ;  /* 0x000000010300780c */ /* 0x000fe20003f25070 */
[----:B------:R-:W2:Y:S06]  /*0670*/  LDC.64 R8, c[0x0][0x388] ;  /* 0x0000e200ff087b82 */ /* 0x000eac0000000a00 */
[----:B------:R-:W-:Y:S02]  /*0680*/  @P0 IMAD R3, R19, R2, R17 ;  /* 0x0000000213030224 */ /* 0x000fe400078e0211 */
[----:B------:R-:W3:Y:S08]  /*0690*/  LDC.64 R6, c[0x0][0x380] ;  /* 0x0000e000ff067b82 */ /* 0x000ef00000000a00 */
[----:B------:R-:W4:Y:S01]  /*06a0*/  LDC.64 R4, c[0x0][0x388] ;  /* 0x0000e200ff047b82 */ /* 0x000f220000000a00 */
[----:B-1----:R-:W-:Y:S01]  /*06b0*/  @P0 IMAD.WIDE R10, R3, 0x4, R10 ;  /* 0x00000004030a0825 */ /* 0x002fe200078e020a */
[----:B------:R-:W-:-:S02]  /*06c0*/  @P0 IADD3 R3, PT, PT, R18, R19, RZ ;  /* 0x0000001312030210 */ /* 0x000fc40007ffe0ff */
[----:B------:R-:W-:Y:S01]  /*06d0*/  @P0 IADD3 R19, PT, PT, R19, 0x2, RZ ;  /* 0x0000000213130810 */ /* 0x000fe20007ffe0ff */
[----:B------:R-:W-:Y:S02]  /*06e0*/  @P0 IMAD.WIDE R12, R2, 0x4, R10 ;  /* 0x00000004020c0825 */ /* 0x000fe400078e020a */
[----:B0-----:R-:W5:Y:S02]  /*06f0*/  @P0 LDG.E R11, desc[UR8][R10.64] ;  /* 0x000000080a0b0981 */ /* 0x001f64000c1e1900 */
[----:B--2---:R-:W-:Y:S02]  /*0700*/  @P0 IMAD.WIDE R8, R3, 0x4, R8 ;  /* 0x0000000403080825 */ /* 0x004fe400078e0208 */
[----:B------:R-:W2:Y:S02]  /*0710*/  @P0 LDG.E R13, desc[UR8][R12.64] ;  /* 0x000000080c0d0981 */ /* 0x000ea4000c1e1900 */
[----:B------:R-:W-:Y:S01]  /*0720*/  @!P1 IMAD R17, R19, R2, R17 ;  /* 0x0000000213119224 */ /* 0x000fe200078e0211 */
[----:B------:R-:W-:Y:S01]  /*0730*/  @!P1 IADD3 R19, PT, PT, R18, R19, RZ ;  /* 0x0000001312139210 */ /* 0x000fe20007ffe0ff */
[----:B------:R-:W5:Y:S02]  /*0740*/  @P0 LDG.E R2, desc[UR8][R8.64] ;  /* 0x0000000808020981 */ /* 0x000f64000c1e1900 */
[----:B---3--:R-:W-:-:S02]  /*0750*/  @!P1 IMAD.WIDE R6, R17, 0x4, R6 ;  /* 0x0000000411069825 */ /* 0x008fc400078e0206 */
[----:B------:R-:W2:Y:S02]  /*0760*/  @P0 LDG.E R3, desc[UR8][R8.64+0x4] ;  /* 0x0000040808030981 */ /* 0x000ea4000c1e1900 */
[----:B----4-:R-:W-:Y:S02]  /*0770*/  @!P1 IMAD.WIDE R4, R19, 0x4, R4 ;  /* 0x0000000413049825 */ /* 0x010fe400078e0204 */
[----:B------:R-:W3:Y:S04]  /*0780*/  @!P1 LDG.E R7, desc[UR8][R6.64] ;  /* 0x0000000806079981 */ /* 0x000ee8000c1e1900 */
[----:B------:R-:W3:Y:S01]  /*0790*/  @!P1 LDG.E R4, desc[UR8][R4.64] ;  /* 0x0000000804049981 */ /* 0x000ee2000c1e1900 */
[----:B-----5:R-:W-:-:S04]  /*07a0*/  @P0 FFMA R2, R11, R2, R24 ;  /* 0x000000020b020223 */ /* 0x020fc80000000018 */
[----:B--2---:R-:W-:-:S04]  /*07b0*/  @P0 FFMA R24, R13, R3, R2 ;  /* 0x000000030d180223 */ /* 0x004fc80000000002 */
[----:B---3--:R-:W-:-:S07]  /*07c0*/  @!P1 FFMA R24, R7, R4, R24 ;  /* 0x0000000407189223 */ /* 0x008fce0000000018 */
.L_x_1:
[----:B------:R-:W1:Y:S02]  /*07d0*/  LDC.64 R2, c[0x0][0x390] ;  /* 0x0000e400ff027b82 */ /* 0x000e640000000a00 */
[----:B-1----:R-:W-:-:S05]  /*07e0*/  IMAD.WIDE R2, R0, 0x4, R2 ;  /* 0x0000000400027825 */ /* 0x002fca00078e0202 */
[----:B0-----:R-:W-:Y:S01]  /*07f0*/  STG.E desc[UR8][R2.64], R24 ;  /* 0x0000001802007986 */ /* 0x001fe2000c101908 */
[----:B------:R-:W-:Y:S05]  /*0800*/  EXIT ;  /* 0x000000000000794d */ /* 0x000fea0003800000 */
.L_x_5:
        /* <DEDUP_REMOVED lines=15> */
.L_x_7:


//--------------------- .nv.shared.reserved.0     --------------------------
	.section	.nv.shared.reserved.0,"aw",@nobits
	.weak		__nv_reservedSMEM_offset_0_alias
	.size		__nv_reservedSMEM_offset_0_alias, 0, 64
	.other		__nv_reservedSMEM_offset_0_alias,@"STO_CUDA_RESERVED_SHARED STV_DEFAULT"
__nv_reservedSMEM_offset_0_alias:
	.zero		0
	.zero		64


//--------------------- .nv.constant0._Z16matTransposePartPfS_ii --------------------------
	.section	.nv.constant0._Z16matTransposePartPfS_ii,"a",@progbits
	.sectionflags	@""
	.align	4
.nv.constant0._Z16matTransposePartPfS_ii:
	.zero		920


//--------------------- .nv.constant0._Z10matMulPartPfS_S_ii --------------------------
	.section	.nv.constant0._Z10matMulPartPfS_S_ii,"a",@progbits
	.sectionflags	@""
	.align	4
.nv.constant0._Z10matMulPartPfS_S_ii:
	.zero		928


//--------------------- SYMBOLS --------------------------

	.type		.nv.reservedSmem.offset0,@object
	.size		.nv.reservedSmem.offset0,0x4
